//
// Generated by NVIDIA NVVM Compiler
//
// Compiler Build ID: CL-36424714
// Cuda compilation tools, release 13.0, V13.0.88
// Based on NVVM 20.0.0
//

.version 9.0
.target sm_100
.address_size 64

	// .globl	_Z17radix_sort_kernelPKiPiiii
// _ZZ17radix_sort_kernelPKiPiiiiE25shared_d_sub_number_array has been demoted
// _ZZ17radix_sort_kernelPKiPiiiiE20shared_d_digit_array has been demoted

.visible .entry _Z17radix_sort_kernelPKiPiiii(
	.param .u64 .ptr .align 1 _Z17radix_sort_kernelPKiPiiii_param_0,
	.param .u64 .ptr .align 1 _Z17radix_sort_kernelPKiPiiii_param_1,
	.param .u32 _Z17radix_sort_kernelPKiPiiii_param_2,
	.param .u32 _Z17radix_sort_kernelPKiPiiii_param_3,
	.param .u32 _Z17radix_sort_kernelPKiPiiii_param_4
)
{
	.reg .pred 	%p<17>;
	.reg .b32 	%r<146>;
	.reg .b64 	%rd<15>;
	// demoted variable
	.shared .align 4 .b8 _ZZ17radix_sort_kernelPKiPiiiiE25shared_d_sub_number_array[4096];
	// demoted variable
	.shared .align 4 .b8 _ZZ17radix_sort_kernelPKiPiiiiE20shared_d_digit_array[40];
	ld.param.u64 	%rd3, [_Z17radix_sort_kernelPKiPiiii_param_0];
	ld.param.u64 	%rd4, [_Z17radix_sort_kernelPKiPiiii_param_1];
	ld.param.u32 	%r25, [_Z17radix_sort_kernelPKiPiiii_param_2];
	ld.param.u32 	%r26, [_Z17radix_sort_kernelPKiPiiii_param_3];
	mov.u32 	%r1, %tid.y;
	shl.b32 	%r27, %r1, 5;
	mov.u32 	%r2, %tid.x;
	add.s32 	%r28, %r27, %r2;
	shl.b32 	%r29, %r28, 2;
	mov.u32 	%r30, _ZZ17radix_sort_kernelPKiPiiiiE25shared_d_sub_number_array;
	add.s32 	%r31, %r30, %r29;
	mov.b32 	%r32, 0;
	st.shared.u32 	[%r31], %r32;
	mov.u32 	%r3, %ctaid.x;
	shl.b32 	%r4, %r3, 10;
	add.s32 	%r5, %r28, %r4;
	setp.ge.s32 	%p2, %r5, %r25;
	@%p2 bra 	$L__BB0_2;
	cvta.to.global.u64 	%rd5, %rd3;
	mul.wide.s32 	%rd6, %r5, 4;
	add.s64 	%rd7, %rd5, %rd6;
	ld.global.u32 	%r33, [%rd7];
	shr.s32 	%r34, %r5, 31;
	shr.u32 	%r35, %r34, 22;
	add.s32 	%r36, %r5, %r35;
	and.b32  	%r37, %r36, 1073740800;
	sub.s32 	%r38, %r5, %r37;
	shl.b32 	%r39, %r38, 2;
	add.s32 	%r41, %r30, %r39;
	st.shared.u32 	[%r41], %r33;
$L__BB0_2:
	setp.eq.s32 	%p3, %r1, 0;
	setp.lt.u32 	%p4, %r2, 10;
	and.pred  	%p1, %p3, %p4;
	shl.b32 	%r43, %r2, 2;
	mov.u32 	%r44, _ZZ17radix_sort_kernelPKiPiiiiE20shared_d_digit_array;
	add.s32 	%r6, %r44, %r43;
	not.pred 	%p5, %p1;
	@%p5 bra 	$L__BB0_4;
	mov.b32 	%r45, 0;
	st.shared.u32 	[%r6], %r45;
$L__BB0_4:
	bar.sync 	0;
	or.b32  	%r46, %r1, %r2;
	setp.ne.s32 	%p6, %r46, 0;
	@%p6 bra 	$L__BB0_13;
	setp.ge.u32 	%p7, %r4, %r25;
	@%p7 bra 	$L__BB0_12;
	not.b32 	%r48, %r4;
	add.s32 	%r49, %r25, %r48;
	min.u32 	%r50, %r49, 1023;
	add.s32 	%r7, %r50, 1;
	and.b32  	%r8, %r7, 3;
	setp.lt.u32 	%p8, %r49, 3;
	mov.b32 	%r140, 0;
	@%p8 bra 	$L__BB0_9;
	and.b32  	%r140, %r7, 2044;
	add.s32 	%r143, %r30, 8;
	neg.s32 	%r144, %r140;
$L__BB0_8:
	ld.shared.u32 	%r53, [%r143+-8];
	div.s32 	%r54, %r53, %r26;
	mul.hi.s32 	%r55, %r54, 1717986919;
	shr.u32 	%r56, %r55, 31;
	shr.u32 	%r57, %r55, 2;
	add.s32 	%r58, %r57, %r56;
	mul.lo.s32 	%r59, %r58, 10;
	sub.s32 	%r60, %r54, %r59;
	shl.b32 	%r61, %r60, 2;
	add.s32 	%r63, %r44, %r61;
	ld.shared.u32 	%r64, [%r63];
	add.s32 	%r65, %r64, 1;
	st.shared.u32 	[%r63], %r65;
	ld.shared.u32 	%r66, [%r143+-4];
	div.s32 	%r67, %r66, %r26;
	mul.hi.s32 	%r68, %r67, 1717986919;
	shr.u32 	%r69, %r68, 31;
	shr.u32 	%r70, %r68, 2;
	add.s32 	%r71, %r70, %r69;
	mul.lo.s32 	%r72, %r71, 10;
	sub.s32 	%r73, %r67, %r72;
	shl.b32 	%r74, %r73, 2;
	add.s32 	%r75, %r44, %r74;
	ld.shared.u32 	%r76, [%r75];
	add.s32 	%r77, %r76, 1;
	st.shared.u32 	[%r75], %r77;
	ld.shared.u32 	%r78, [%r143];
	div.s32 	%r79, %r78, %r26;
	mul.hi.s32 	%r80, %r79, 1717986919;
	shr.u32 	%r81, %r80, 31;
	shr.u32 	%r82, %r80, 2;
	add.s32 	%r83, %r82, %r81;
	mul.lo.s32 	%r84, %r83, 10;
	sub.s32 	%r85, %r79, %r84;
	shl.b32 	%r86, %r85, 2;
	add.s32 	%r87, %r44, %r86;
	ld.shared.u32 	%r88, [%r87];
	add.s32 	%r89, %r88, 1;
	st.shared.u32 	[%r87], %r89;
	ld.shared.u32 	%r90, [%r143+4];
	div.s32 	%r91, %r90, %r26;
	mul.hi.s32 	%r92, %r91, 1717986919;
	shr.u32 	%r93, %r92, 31;
	shr.u32 	%r94, %r92, 2;
	add.s32 	%r95, %r94, %r93;
	mul.lo.s32 	%r96, %r95, 10;
	sub.s32 	%r97, %r91, %r96;
	shl.b32 	%r98, %r97, 2;
	add.s32 	%r99, %r44, %r98;
	ld.shared.u32 	%r100, [%r99];
	add.s32 	%r101, %r100, 1;
	st.shared.u32 	[%r99], %r101;
	add.s32 	%r144, %r144, 4;
	add.s32 	%r143, %r143, 16;
	setp.eq.s32 	%p9, %r144, 0;
	@%p9 bra 	$L__BB0_9;
	bra.uni 	$L__BB0_8;
$L__BB0_9:
	setp.eq.s32 	%p10, %r8, 0;
	@%p10 bra 	$L__BB0_12;
	shl.b32 	%r102, %r140, 2;
	add.s32 	%r142, %r30, %r102;
	neg.s32 	%r141, %r8;
$L__BB0_11:
	.pragma "nounroll";
	ld.shared.u32 	%r104, [%r142];
	div.s32 	%r105, %r104, %r26;
	mul.hi.s32 	%r106, %r105, 1717986919;
	shr.u32 	%r107, %r106, 31;
	shr.u32 	%r108, %r106, 2;
	add.s32 	%r109, %r108, %r107;
	mul.lo.s32 	%r110, %r109, 10;
	sub.s32 	%r111, %r105, %r110;
	shl.b32 	%r112, %r111, 2;
	add.s32 	%r114, %r44, %r112;
	ld.shared.u32 	%r115, [%r114];
	add.s32 	%r116, %r115, 1;
	st.shared.u32 	[%r114], %r116;
	add.s32 	%r142, %r142, 4;
	add.s32 	%r141, %r141, 1;
	setp.eq.s32 	%p11, %r141, 0;
	@%p11 bra 	$L__BB0_12;
	bra.uni 	$L__BB0_11;
$L__BB0_12:
	ld.shared.u32 	%r117, [_ZZ17radix_sort_kernelPKiPiiiiE20shared_d_digit_array];
	ld.shared.u32 	%r118, [_ZZ17radix_sort_kernelPKiPiiiiE20shared_d_digit_array+4];
	add.s32 	%r119, %r118, %r117;
	st.shared.u32 	[_ZZ17radix_sort_kernelPKiPiiiiE20shared_d_digit_array+4], %r119;
	ld.shared.u32 	%r120, [_ZZ17radix_sort_kernelPKiPiiiiE20shared_d_digit_array+8];
	add.s32 	%r121, %r120, %r119;
	st.shared.u32 	[_ZZ17radix_sort_kernelPKiPiiiiE20shared_d_digit_array+8], %r121;
	ld.shared.u32 	%r122, [_ZZ17radix_sort_kernelPKiPiiiiE20shared_d_digit_array+12];
	add.s32 	%r123, %r122, %r121;
	st.shared.u32 	[_ZZ17radix_sort_kernelPKiPiiiiE20shared_d_digit_array+12], %r123;
	ld.shared.u32 	%r124, [_ZZ17radix_sort_kernelPKiPiiiiE20shared_d_digit_array+16];
	add.s32 	%r125, %r124, %r123;
	st.shared.u32 	[_ZZ17radix_sort_kernelPKiPiiiiE20shared_d_digit_array+16], %r125;
	ld.shared.u32 	%r126, [_ZZ17radix_sort_kernelPKiPiiiiE20shared_d_digit_array+20];
	add.s32 	%r127, %r126, %r125;
	st.shared.u32 	[_ZZ17radix_sort_kernelPKiPiiiiE20shared_d_digit_array+20], %r127;
	ld.shared.u32 	%r128, [_ZZ17radix_sort_kernelPKiPiiiiE20shared_d_digit_array+24];
	add.s32 	%r129, %r128, %r127;
	st.shared.u32 	[_ZZ17radix_sort_kernelPKiPiiiiE20shared_d_digit_array+24], %r129;
	ld.shared.u32 	%r130, [_ZZ17radix_sort_kernelPKiPiiiiE20shared_d_digit_array+28];
	add.s32 	%r131, %r130, %r129;
	st.shared.u32 	[_ZZ17radix_sort_kernelPKiPiiiiE20shared_d_digit_array+28], %r131;
	ld.shared.u32 	%r132, [_ZZ17radix_sort_kernelPKiPiiiiE20shared_d_digit_array+32];
	add.s32 	%r133, %r132, %r131;
	st.shared.u32 	[_ZZ17radix_sort_kernelPKiPiiiiE20shared_d_digit_array+32], %r133;
	ld.shared.u32 	%r134, [_ZZ17radix_sort_kernelPKiPiiiiE20shared_d_digit_array+36];
	add.s32 	%r135, %r134, %r133;
	st.shared.u32 	[_ZZ17radix_sort_kernelPKiPiiiiE20shared_d_digit_array+36], %r135;
$L__BB0_13:
	bar.sync 	0;
	mov.u32 	%r22, %nctaid.x;
	cvta.to.global.u64 	%rd8, %rd4;
	mul.wide.u32 	%rd9, %r2, 4;
	add.s64 	%rd1, %rd8, %rd9;
	mov.b32 	%r145, 0;
$L__BB0_14:
	setp.ne.s32 	%p12, %r3, %r145;
	@%p12 bra 	$L__BB0_17;
	@%p5 bra 	$L__BB0_19;
	ld.shared.u32 	%r137, [%r6];
	ld.global.u32 	%r138, [%rd1];
	add.s32 	%r139, %r138, %r137;
	st.global.u32 	[%rd1], %r139;
	bra.uni 	$L__BB0_19;
$L__BB0_17:
	// begin inline asm
	mov.u64 	%rd10, %clock64;
	// end inline asm
$L__BB0_18:
	// begin inline asm
	mov.u64 	%rd11, %clock64;
	// end inline asm
	setp.gt.s64 	%p13, %rd11, %rd10;
	sub.s64 	%rd12, %rd11, %rd10;
	add.s64 	%rd13, %rd12, 4294967295;
	selp.b64 	%rd14, %rd12, %rd13, %p13;
	setp.lt.s64 	%p14, %rd14, 1000000;
	@%p14 bra 	$L__BB0_18;
$L__BB0_19:
	bar.sync 	0;
	add.s32 	%r145, %r145, 1;
	setp.ne.s32 	%p16, %r145, %r22;
	@%p16 bra 	$L__BB0_14;
	ret;

}


// ===== COMPILED SASS (sm_100) =====

	.target	sm_100

	.elftype	@"ET_EXEC"


//--------------------- .note.nv.tkinfo           --------------------------
	.section	.note.nv.tkinfo,"",@"SHT_NOTE"
	.sectionflags	@"SHF_NOTE_NV_TKINFO"
	.tkinfo
        /*0018*/ 	.word	0x00000002
        /*0030*/ 	.string	""
        /*0030*/ 	.string	"ptxas"
        /*0030*/ 	.string	"Cuda compilation tools, release 13.0, V13.0.88"
        /*0030*/ 	.string	"Build cuda_13.0.r13.0/compiler.36424714_0"
        /*0030*/ 	.string	"-arch sm_100 -m 64 "



//--------------------- .note.nv.cuinfo           --------------------------
	.section	.note.nv.cuinfo,"",@"SHT_NOTE"
	.sectionflags	@"SHF_NOTE_NV_CUINFO"
        /*0018*/ 	.short	0x0002
        /*001a*/ 	.short	0x0064
        /*001c*/ 	.short	0x0082
	.zero		2


//--------------------- .nv.info                  --------------------------
	.section	.nv.info,"",@"SHT_CUDA_INFO"
	.align	4


	//----- nvinfo : EIATTR_REGCOUNT
	.align		4
        /*0000*/ 	.byte	0x04, 0x2f
        /*0002*/ 	.short	(.L_1 - .L_0)
	.align		4
.L_0:
        /*0004*/ 	.word	index@(_Z17radix_sort_kernelPKiPiiii)
        /*0008*/ 	.word	0x00000010


	//----- nvinfo : EIATTR_FRAME_SIZE
	.align		4
.L_1:
        /*000c*/ 	.byte	0x04, 0x11
        /*000e*/ 	.short	(.L_3 - .L_2)
	.align		4
.L_2:
        /*0010*/ 	.word	index@(_Z17radix_sort_kernelPKiPiiii)
        /*0014*/ 	.word	0x00000000


	//----- nvinfo : EIATTR_MIN_STACK_SIZE
	.align		4
.L_3:
        /*0018*/ 	.byte	0x04, 0x12
        /*001a*/ 	.short	(.L_5 - .L_4)
	.align		4
.L_4:
        /*001c*/ 	.word	index@(_Z17radix_sort_kernelPKiPiiii)
        /*0020*/ 	.word	0x00000000
.L_5:


//--------------------- .nv.compat                --------------------------
	.section	.nv.compat,"",@"SHT_CUDA_COMPAT_INFO"
	.align	4
        /*0000*/ 	.byte	0x02, 0x09, 0x00, 0x00, 0x02, 0x02, 0x01, 0x00, 0x02, 0x05, 0x05, 0x00, 0x03, 0x07, 0x01, 0x01
        /*0010*/ 	.byte	0x02, 0x03, 0x00, 0x00, 0x02, 0x06, 0x01, 0x00, 0x04, 0x0b, 0x08, 0x00, 0x09, 0x00, 0x00, 0x00
        /*0020*/ 	.byte	0x00, 0x00, 0x00, 0x00


//--------------------- .nv.info._Z17radix_sort_kernelPKiPiiii --------------------------
	.section	.nv.info._Z17radix_sort_kernelPKiPiiii,"",@"SHT_CUDA_INFO"
	.sectionflags	@""
	.align	4


	//----- nvinfo : EIATTR_CUDA_API_VERSION
	.align		4
        /*0000*/ 	.byte	0x04, 0x37
        /*0002*/ 	.short	(.L_7 - .L_6)
.L_6:
        /*0004*/ 	.word	0x00000082


	//----- nvinfo : EIATTR_KPARAM_INFO
	.align		4
.L_7:
        /*0008*/ 	.byte	0x04, 0x17
        /*000a*/ 	.short	(.L_9 - .L_8)
.L_8:
        /*000c*/ 	.word	0x00000000
        /*0010*/ 	.short	0x0004
        /*0012*/ 	.short	0x0018
        /*0014*/ 	.byte	0x00, 0xf0, 0x11, 0x00


	//----- nvinfo : EIATTR_KPARAM_INFO
	.align		4
.L_9:
        /*0018*/ 	.byte	0x04, 0x17
        /*001a*/ 	.short	(.L_11 - .L_10)
.L_10:
        /*001c*/ 	.word	0x00000000
        /*0020*/ 	.short	0x0003
        /*0022*/ 	.short	0x0014
        /*0024*/ 	.byte	0x00, 0xf0, 0x11, 0x00


	//----- nvinfo : EIATTR_KPARAM_INFO
	.align		4
.L_11:
        /*0028*/ 	.byte	0x04, 0x17
        /*002a*/ 	.short	(.L_13 - .L_12)
.L_12:
        /*002c*/ 	.word	0x00000000
        /*0030*/ 	.short	0x0002
        /*0032*/ 	.short	0x0010
        /*0034*/ 	.byte	0x00, 0xf0, 0x11, 0x00


	//----- nvinfo : EIATTR_KPARAM_INFO
	.align		4
.L_13:
        /*0038*/ 	.byte	0x04, 0x17
        /*003a*/ 	.short	(.L_15 - .L_14)
.L_14:
        /*003c*/ 	.word	0x00000000
        /*0040*/ 	.short	0x0001
        /*0042*/ 	.short	0x0008
        /*0044*/ 	.byte	0x00, 0xf5, 0x21, 0x00


	//----- nvinfo : EIATTR_KPARAM_INFO
	.align		4
.L_15:
        /*0048*/ 	.byte	0x04, 0x17
        /*004a*/ 	.short	(.L_17 - .L_16)
.L_16:
        /*004c*/ 	.word	0x00000000
        /*0050*/ 	.short	0x0000
        /*0052*/ 	.short	0x0000
        /*0054*/ 	.byte	0x00, 0xf5, 0x21, 0x00


	//----- nvinfo : EIATTR_SPARSE_MMA_MASK
	.align		4
.L_17:
        /*0058*/ 	.byte	0x03, 0x50
        /*005a*/ 	.short	0x0000


	//----- nvinfo : EIATTR_MAXREG_COUNT
	.align		4
        /*005c*/ 	.byte	0x03, 0x1b
        /*005e*/ 	.short	0x00ff


	//----- nvinfo : EIATTR_NUM_BARRIERS
	.align		4
        /*0060*/ 	.byte	0x02, 0x4c
        /*0062*/ 	.byte	0x01
	.zero		1


	//----- nvinfo : EIATTR_MERCURY_ISA_VERSION
	.align		4
        /*0064*/ 	.byte	0x03, 0x5f
        /*0066*/ 	.short	0x0101


	//----- nvinfo : EIATTR_VRC_CTA_INIT_COUNT
	.align		4
        /*0068*/ 	.byte	0x02, 0x4a
	.zero		1
	.zero		1


	//----- nvinfo : EIATTR_EXIT_INSTR_OFFSETS
	.align		4
        /*006c*/ 	.byte	0x04, 0x1c
        /*006e*/ 	.short	(.L_19 - .L_18)


	//   ....[0]....
.L_18:
        /*0070*/ 	.word	0x00001840


	//----- nvinfo : EIATTR_CRS_STACK_SIZE
	.align		4
.L_19:
        /*0074*/ 	.byte	0x04, 0x1e
        /*0076*/ 	.short	(.L_21 - .L_20)
.L_20:
        /*0078*/ 	.word	0x00000000


	//----- nvinfo : EIATTR_CBANK_PARAM_SIZE
	.align		4
.L_21:
        /*007c*/ 	.byte	0x03, 0x19
        /*007e*/ 	.short	0x001c


	//----- nvinfo : EIATTR_PARAM_CBANK
	.align		4
        /*0080*/ 	.byte	0x04, 0x0a
        /*0082*/ 	.short	(.L_23 - .L_22)
	.align		4
.L_22:
        /*0084*/ 	.word	index@(.nv.constant0._Z17radix_sort_kernelPKiPiiii)
        /*0088*/ 	.short	0x0380
        /*008a*/ 	.short	0x001c


	//----- nvinfo : EIATTR_SW_WAR
	.align		4
.L_23:
        /*008c*/ 	.byte	0x04, 0x36
        /*008e*/ 	.short	(.L_25 - .L_24)
.L_24:
        /*0090*/ 	.word	0x00000008
.L_25:


//--------------------- .nv.callgraph             --------------------------
	.section	.nv.callgraph,"",@"SHT_CUDA_CALLGRAPH"
	.align	4
	.sectionentsize	8
	.align		4
        /*0000*/ 	.word	0x00000000
	.align		4
        /*0004*/ 	.word	0xffffffff
	.align		4
        /*0008*/ 	.word	0x00000000
	.align		4
        /*000c*/ 	.word	0xfffffffe
	.align		4
        /*0010*/ 	.word	0x00000000
	.align		4
        /*0014*/ 	.word	0xfffffffd
	.align		4
        /*0018*/ 	.word	0x00000000
	.align		4
        /*001c*/ 	.word	0xfffffffc


//--------------------- .text._Z17radix_sort_kernelPKiPiiii --------------------------
	.section	.text._Z17radix_sort_kernelPKiPiiii,"ax",@progbits
	.align	128
        .global         _Z17radix_sort_kernelPKiPiiii
        .type           _Z17radix_sort_kernelPKiPiiii,@function
        .size           _Z17radix_sort_kernelPKiPiiii,(.L_x_12 - _Z17radix_sort_kernelPKiPiiii)
        .other          _Z17radix_sort_kernelPKiPiiii,@"STO_CUDA_ENTRY STV_DEFAULT"
_Z17radix_sort_kernelPKiPiiii:
.text._Z17radix_sort_kernelPKiPiiii:
[----:B------:R-:W-:Y:S01]  /*0000*/  LDC R1, c[0x0][0x37c] ;  /* 0x0000df00ff017b82 */ /* 0x000fe20000000800 */
[----:B------:R-:W0:Y:S07]  /*0010*/  S2R R0, SR_TID.X ;  /* 0x0000000000007919 */ /* 0x000e2e0000002100 */
[----:B------:R-:W1:Y:S01]  /*0020*/  S2UR UR12, SR_CTAID.X ;  /* 0x00000000000c79c3 */ /* 0x000e620000002500 */
[----:B------:R-:W2:Y:S01]  /*0030*/  LDCU UR14, c[0x0][0x390] ;  /* 0x00007200ff0e77ac */ /* 0x000ea20008000800 */
[----:B------:R-:W0:Y:S01]  /*0040*/  S2R R7, SR_TID.Y ;  /* 0x0000000000077919 */ /* 0x000e220000002200 */
[----:B------:R-:W3:Y:S01]  /*0050*/  LDCU.64 UR10, c[0x0][0x358] ;  /* 0x00006b00ff0a77ac */ /* 0x000ee20008000a00 */
[----:B-1----:R-:W-:Y:S01]  /*0060*/  USHF.L.U32 UR9, UR12, 0xa, URZ ;  /* 0x0000000a0c097899 */ /* 0x002fe200080006ff */
[----:B0-----:R-:W-:-:S05]  /*0070*/  IMAD R4, R7, 0x20, R0 ;  /* 0x0000002007047824 */ /* 0x001fca00078e0200 */
[----:B------:R-:W-:-:S05]  /*0080*/  VIADD R5, R4, UR9 ;  /* 0x0000000904057c36 */ /* 0x000fca0008000000 */
[----:B--2---:R-:W-:-:S13]  /*0090*/  ISETP.GE.AND P1, PT, R5, UR14, PT ;  /* 0x0000000e05007c0c */ /* 0x004fda000bf26270 */
[----:B------:R-:W0:Y:S02]  /*00a0*/  @!P1 LDC.64 R2, c[0x0][0x380] ;  /* 0x0000e000ff029b82 */ /* 0x000e240000000a00 */
[----:B0-----:R-:W-:-:S06]  /*00b0*/  @!P1 IMAD.WIDE R2, R5, 0x4, R2 ;  /* 0x0000000405029825 */ /* 0x001fcc00078e0202 */
[----:B---3--:R0:W2:Y:S01]  /*00c0*/  @!P1 LDG.E R3, desc[UR10][R2.64] ;  /* 0x0000000a02039981 */ /* 0x0080a2000c1e1900 */
[----:B------:R-:W1:Y:S01]  /*00d0*/  S2UR UR5, SR_CgaCtaId ;  /* 0x00000000000579c3 */ /* 0x000e620000008800 */
[----:B------:R-:W-:Y:S01]  /*00e0*/  @!P1 SHF.R.S32.HI R6, RZ, 0x1f, R5 ;  /* 0x0000001fff069819 */ /* 0x000fe20000011405 */
[----:B------:R-:W-:Y:S01]  /*00f0*/  UMOV UR4, 0x400 ;  /* 0x0000040000047882 */ /* 0x000fe20000000000 */
[----:B------:R-:W-:Y:S01]  /*0100*/  ISETP.GE.U32.AND P0, PT, R0, 0xa, PT ;  /* 0x0000000a0000780c */ /* 0x000fe20003f06070 */
[----:B------:R-:W-:Y:S01]  /*0110*/  BSSY.RECONVERGENT B0, `(.L_x_0) ;  /* 0x0000152000007945 */ /* 0x000fe20003800200 */
[----:B------:R-:W-:Y:S02]  /*0120*/  @!P1 LEA.HI R6, R6, R5, RZ, 0xa ;  /* 0x0000000506069211 */ /* 0x000fe400078f50ff */
[----:B------:R-:W-:Y:S02]  /*0130*/  ISETP.EQ.AND P0, PT, R7, RZ, !P0 ;  /* 0x000000ff0700720c */ /* 0x000fe40004702270 */
[----:B------:R-:W-:-:S05]  /*0140*/  @!P1 LOP3.LUT R6, R6, 0x3ffffc00, RZ, 0xc0, !PT ;  /* 0x3ffffc0006069812 */ /* 0x000fca00078ec0ff */
[----:B------:R-:W-:Y:S01]  /*0150*/  @!P1 IMAD.IADD R6, R5, 0x1, -R6 ;  /* 0x0000000105069824 */ /* 0x000fe200078e0a06 */
[----:B-1----:R-:W-:Y:S02]  /*0160*/  ULEA UR8, UR5, UR4, 0x18 ;  /* 0x0000000405087291 */ /* 0x002fe4000f8ec0ff */
[----:B------:R-:W-:-:S04]  /*0170*/  UIADD3 UR4, UPT, UPT, UR4, 0x1000, URZ ;  /* 0x0000100004047890 */ /* 0x000fc8000fffe0ff */
[----:B------:R-:W-:Y:S01]  /*0180*/  LEA R4, R4, UR8, 0x2 ;  /* 0x0000000804047c11 */ /* 0x000fe2000f8e10ff */
[----:B------:R-:W-:Y:S01]  /*0190*/  ULEA UR5, UR5, UR4, 0x18 ;  /* 0x0000000405057291 */ /* 0x000fe2000f8ec0ff */
[----:B------:R-:W-:-:S03]  /*01a0*/  @!P1 LEA R6, R6, UR8, 0x2 ;  /* 0x0000000806069c11 */ /* 0x000fc6000f8e10ff */
[----:B------:R1:W-:Y:S02]  /*01b0*/  STS [R4], RZ ;  /* 0x000000ff04007388 */ /* 0x0003e40000000800 */
[----:B0-----:R-:W-:Y:S02]  /*01c0*/  LEA R2, R0, UR5, 0x2 ;  /* 0x0000000500027c11 */ /* 0x001fe4000f8e10ff */
[----:B--2---:R1:W-:Y:S01]  /*01d0*/  @!P1 STS [R6], R3 ;  /* 0x0000000306009388 */ /* 0x0043e20000000800 */
[----:B------:R-:W-:-:S03]  /*01e0*/  LOP3.LUT P1, RZ, R7, R0, RZ, 0xfc, !PT ;  /* 0x0000000007ff7212 */ /* 0x000fc6000782fcff */
[----:B------:R1:W-:Y:S01]  /*01f0*/  @P0 STS [R2], RZ ;  /* 0x000000ff02000388 */ /* 0x0003e20000000800 */
[----:B------:R-:W-:Y:S09]  /*0200*/  BAR.SYNC.DEFER_BLOCKING 0x0 ;  /* 0x0000000000007b1d */ /* 0x000ff20000010000 */
[----:B-1----:R-:W-:Y:S05]  /*0210*/  @P1 BRA `(.L_x_1) ;  /* 0x0000001400041947 */ /* 0x002fea0003800000 */
[----:B------:R-:W-:-:S09]  /*0220*/  UISETP.GE.U32.AND UP0, UPT, UR9, UR14, UPT ;  /* 0x0000000e0900728c */ /* 0x000fd2000bf06070 */
[----:B------:R-:W-:Y:S05]  /*0230*/  BRA.U UP0, `(.L_x_2) ;  /* 0x0000001100847547 */ /* 0x000fea000b800000 */
[----:B------:R-:W-:-:S04]  /*0240*/  ULOP3.LUT UR4, URZ, UR9, URZ, 0x33, !UPT ;  /* 0x00000009ff047292 */ /* 0x000fc8000f8e33ff */
[----:B------:R-:W-:-:S04]  /*0250*/  UIADD3 UR4, UPT, UPT, UR4, UR14, URZ ;  /* 0x0000000e04047290 */ /* 0x000fc8000fffe0ff */
[----:B------:R-:W-:-:S04]  /*0260*/  UISETP.LT.U32.AND UP0, UPT, UR4, 0x3ff, UPT ;  /* 0x000003ff0400788c */ /* 0x000fc8000bf01070 */
[----:B------:R-:W-:Y:S02]  /*0270*/  USEL UR6, UR4, 0x3ff, UP0 ;  /* 0x000003ff04067887 */ /* 0x000fe40008000000 */
[----:B------:R-:W-:Y:S02]  /*0280*/  UISETP.GE.U32.AND UP0, UPT, UR4, 0x3, UPT ;  /* 0x000000030400788c */ /* 0x000fe4000bf06070 */
[----:B------:R-:W-:Y:S01]  /*0290*/  UIADD3 UR6, UPT, UPT, UR6, 0x1, URZ ;  /* 0x0000000106067890 */ /* 0x000fe2000fffe0ff */
[----:B------:R-:W-:-:S03]  /*02a0*/  UMOV UR4, URZ ;  /* 0x000000ff00047c82 */ /* 0x000fc60008000000 */
[----:B------:R-:W-:-:S03]  /*02b0*/  ULOP3.LUT UR7, UR6, 0x3, URZ, 0xc0, !UPT ;  /* 0x0000000306077892 */ /* 0x000fc6000f8ec0ff */
[----:B------:R-:W-:Y:S09]  /*02c0*/  BRA.U !UP0, `(.L_x_3) ;  /* 0x0000000d08487547 */ /* 0x000ff2000b800000 */
[----:B------:R-:W0:Y:S01]  /*02d0*/  LDC R4, c[0x0][0x394] ;  /* 0x0000e500ff047b82 */ /* 0x000e220000000800 */
[----:B------:R-:W1:Y:S01]  /*02e0*/  LDS R9, [UR8] ;  /* 0x00000008ff097984 */ /* 0x000e620008000800 */
[----:B------:R-:W-:-:S04]  /*02f0*/  ULOP3.LUT UR4, UR6, 0x7fc, URZ, 0xc0, !UPT ;  /* 0x000007fc06047892 */ /* 0x000fc8000f8ec0ff */
[----:B------:R-:W-:-:S04]  /*0300*/  UIADD3 UR6, UPT, UPT, -UR4, 0x4, URZ ;  /* 0x0000000404067890 */ /* 0x000fc8000fffe1ff */
[----:B------:R-:W-:Y:S01]  /*0310*/  UISETP.NE.AND UP0, UPT, UR6, URZ, UPT ;  /* 0x000000ff0600728c */ /* 0x000fe2000bf05270 */
[----:B0-----:R-:W-:-:S04]  /*0320*/  IABS R3, R4 ;  /* 0x0000000400037213 */ /* 0x001fc80000000000 */
[----:B------:R-:W0:Y:S08]  /*0330*/  I2F.RP R8, R3 ;  /* 0x0000000300087306 */ /* 0x000e300000209400 */
[----:B0-----:R-:W0:Y:S02]  /*0340*/  MUFU.RCP R8, R8 ;  /* 0x0000000800087308 */ /* 0x001e240000001000 */
[----:B0-----:R-:W-:-:S06]  /*0350*/  VIADD R6, R8, 0xffffffe ;  /* 0x0ffffffe08067836 */ /* 0x001fcc0000000000 */
[----:B------:R0:W2:Y:S02]  /*0360*/  F2I.FTZ.U32.TRUNC.NTZ R7, R6 ;  /* 0x0000000600077305 */ /* 0x0000a4000021f000 */
[----:B0-----:R-:W-:Y:S02]  /*0370*/  IMAD.MOV.U32 R6, RZ, RZ, RZ ;  /* 0x000000ffff067224 */ /* 0x001fe400078e00ff */
[----:B--2---:R-:W-:-:S04]  /*0380*/  IMAD.MOV R10, RZ, RZ, -R7 ;  /* 0x000000ffff0a7224 */ /* 0x004fc800078e0a07 */
[----:B------:R-:W-:Y:S01]  /*0390*/  IMAD R5, R10, R3, RZ ;  /* 0x000000030a057224 */ /* 0x000fe200078e02ff */
[----:B-1----:R-:W-:Y:S02]  /*03a0*/  IABS R10, R9 ;  /* 0x00000009000a7213 */ /* 0x002fe40000000000 */
[-C--:B------:R-:W-:Y:S01]  /*03b0*/  LOP3.LUT R9, R9, R4.reuse, RZ, 0x3c, !PT ;  /* 0x0000000409097212 */ /* 0x080fe200078e3cff */
[----:B------:R-:W-:Y:S01]  /*03c0*/  IMAD.HI.U32 R5, R7, R5, R6 ;  /* 0x0000000507057227 */ /* 0x000fe200078e0006 */
[----:B------:R-:W-:Y:S02]  /*03d0*/  LOP3.LUT R6, RZ, R4, RZ, 0x33, !PT ;  /* 0x00000004ff067212 */ /* 0x000fe400078e33ff */
[----:B------:R-:W-:-:S03]  /*03e0*/  ISETP.GE.AND P3, PT, R9, RZ, PT ;  /* 0x000000ff0900720c */ /* 0x000fc60003f66270 */
[----:B------:R-:W-:-:S04]  /*03f0*/  IMAD.HI.U32 R7, R5, R10, RZ ;  /* 0x0000000a05077227 */ /* 0x000fc800078e00ff */
[----:B------:R-:W-:-:S04]  /*0400*/  IMAD.MOV R8, RZ, RZ, -R7 ;  /* 0x000000ffff087224 */ /* 0x000fc800078e0a07 */
[----:B------:R-:W-:-:S05]  /*0410*/  IMAD R8, R3, R8, R10 ;  /* 0x0000000803087224 */ /* 0x000fca00078e020a */
[----:B------:R-:W-:-:S13]  /*0420*/  ISETP.GT.U32.AND P2, PT, R3, R8, PT ;  /* 0x000000080300720c */ /* 0x000fda0003f44070 */
[----:B------:R-:W-:Y:S02]  /*0430*/  @!P2 IMAD.IADD R8, R8, 0x1, -R3 ;  /* 0x000000010808a824 */ /* 0x000fe400078e0a03 */
[----:B------:R-:W-:-:S03]  /*0440*/  @!P2 VIADD R7, R7, 0x1 ;  /* 0x000000010707a836 */ /* 0x000fc60000000000 */
[----:B------:R-:W-:-:S13]  /*0450*/  ISETP.GE.U32.AND P1, PT, R8, R3, PT ;  /* 0x000000030800720c */ /* 0x000fda0003f26070 */
[----:B------:R-:W-:Y:S01]  /*0460*/  @P1 VIADD R7, R7, 0x1 ;  /* 0x0000000107071836 */ /* 0x000fe20000000000 */
[----:B------:R-:W-:-:S04]  /*0470*/  ISETP.NE.AND P1, PT, R4, RZ, PT ;  /* 0x000000ff0400720c */ /* 0x000fc80003f25270 */
[----:B------:R-:W-:-:S04]  /*0480*/  @!P3 IADD3 R7, PT, PT, -R7, RZ, RZ ;  /* 0x000000ff0707b210 */ /* 0x000fc80007ffe1ff */
[----:B------:R-:W-:-:S05]  /*0490*/  SEL R7, R6, R7, !P1 ;  /* 0x0000000706077207 */ /* 0x000fca0004800000 */
[----:B------:R-:W-:-:S05]  /*04a0*/  IMAD.HI R8, R7, 0x66666667, RZ ;  /* 0x6666666707087827 */ /* 0x000fca00078e02ff */
[----:B------:R-:W-:-:S04]  /*04b0*/  SHF.R.U32.HI R9, RZ, 0x1f, R8 ;  /* 0x0000001fff097819 */ /* 0x000fc80000011608 */
[----:B------:R-:W-:-:S05]  /*04c0*/  LEA.HI R8, R8, R9, RZ, 0x1e ;  /* 0x0000000908087211 */ /* 0x000fca00078ff0ff */
[----:B------:R-:W-:-:S05]  /*04d0*/  IMAD R8, R8, -0xa, R7 ;  /* 0xfffffff608087824 */ /* 0x000fca00078e0207 */
[----:B------:R-:W-:-:S05]  /*04e0*/  LEA R8, R8, UR5, 0x2 ;  /* 0x0000000508087c11 */ /* 0x000fca000f8e10ff */
[----:B------:R-:W0:Y:S02]  /*04f0*/  LDS R7, [R8] ;  /* 0x0000000008077984 */ /* 0x000e240000000800 */
[----:B0-----:R-:W-:-:S05]  /*0500*/  VIADD R7, R7, 0x1 ;  /* 0x0000000107077836 */ /* 0x001fca0000000000 */
[----:B------:R-:W-:Y:S04]  /*0510*/  STS [R8], R7 ;  /* 0x0000000708007388 */ /* 0x000fe80000000800 */
[----:B------:R-:W0:Y:S02]  /*0520*/  LDS R9, [UR8+0x4] ;  /* 0x00000408ff097984 */ /* 0x000e240008000800 */
[----:B0-----:R-:W-:Y:S02]  /*0530*/  IABS R12, R9 ;  /* 0x00000009000c7213 */ /* 0x001fe40000000000 */
[----:B------:R-:W-:-:S03]  /*0540*/  LOP3.LUT R9, R9, R4, RZ, 0x3c, !PT ;  /* 0x0000000409097212 */ /* 0x000fc600078e3cff */
[----:B------:R-:W-:Y:S01]  /*0550*/  IMAD.HI.U32 R10, R5, R12, RZ ;  /* 0x0000000c050a7227 */ /* 0x000fe200078e00ff */
[----:B------:R-:W-:-:S03]  /*0560*/  ISETP.GE.AND P4, PT, R9, RZ, PT ;  /* 0x000000ff0900720c */ /* 0x000fc60003f86270 */
[----:B------:R-:W-:-:S04]  /*0570*/  IMAD.MOV R11, RZ, RZ, -R10 ;  /* 0x000000ffff0b7224 */ /* 0x000fc800078e0a0a */
[----:B------:R-:W-:-:S05]  /*0580*/  IMAD R12, R3, R11, R12 ;  /* 0x0000000b030c7224 */ /* 0x000fca00078e020c */
[----:B------:R-:W-:-:S13]  /*0590*/  ISETP.GT.U32.AND P3, PT, R3, R12, PT ;  /* 0x0000000c0300720c */ /* 0x000fda0003f64070 */
[----:B------:R-:W-:Y:S02]  /*05a0*/  @!P3 IMAD.IADD R12, R12, 0x1, -R3 ;  /* 0x000000010c0cb824 */ /* 0x000fe400078e0a03 */
[----:B------:R-:W-:-:S03]  /*05b0*/  @!P3 VIADD R10, R10, 0x1 ;  /* 0x000000010a0ab836 */ /* 0x000fc60000000000 */
[----:B------:R-:W-:-:S13]  /*05c0*/  ISETP.GE.U32.AND P2, PT, R12, R3, PT ;  /* 0x000000030c00720c */ /* 0x000fda0003f46070 */
[----:B------:R-:W-:-:S04]  /*05d0*/  @P2 VIADD R10, R10, 0x1 ;  /* 0x000000010a0a2836 */ /* 0x000fc80000000000 */
[----:B------:R-:W-:-:S05]  /*05e0*/  @!P4 IMAD.MOV R10, RZ, RZ, -R10 ;  /* 0x000000ffff0ac224 */ /* 0x000fca00078e0a0a */
        /* <DEDUP_REMOVED lines=17> */
[----:B------:R-:W-:Y:S01]  /*0700*/  @!P3 IMAD.IADD R12, R12, 0x1, -R3 ;  /* 0x000000010c0cb824 */ /* 0x000fe200078e0a03 */
[----:B------:R-:W-:-:S04]  /*0710*/  @!P3 IADD3 R10, PT, PT, R10, 0x1, RZ ;  /* 0x000000010a0ab810 */ /* 0x000fc80007ffe0ff */
        /* <DEDUP_REMOVED lines=33> */
[----:B------:R0:W-:Y:S01]  /*0930*/  STS [R7], R4 ;  /* 0x0000000407007388 */ /* 0x0001e20000000800 */
[----:B------:R-:W-:Y:S05]  /*0940*/  BRA.U !UP0, `(.L_x_3) ;  /* 0x0000000508a87547 */ /* 0x000fea000b800000 */
[----:B0-----:R-:W0:Y:S01]  /*0950*/  LDC R4, c[0x0][0x394] ;  /* 0x0000e500ff047b82 */ /* 0x001e220000000800 */
[----:B------:R-:W-:-:S12]  /*0960*/  UIADD3 UR13, UPT, UPT, UR8, 0x18, URZ ;  /* 0x00000018080d7890 */ /* 0x000fd8000fffe0ff */
.L_x_4:
[----:B-1----:R-:W1:Y:S01]  /*0970*/  LDS R9, [UR13+-0x8] ;  /* 0xfffff80dff097984 */ /* 0x002e620008000800 */
[----:B0-----:R-:W-:Y:S01]  /*0980*/  IABS R7, R4 ;  /* 0x0000000400077213 */ /* 0x001fe20000000000 */
[----:B------:R-:W-:-:S03]  /*0990*/  UIADD3 UR6, UPT, UPT, UR6, 0x4, URZ ;  /* 0x0000000406067890 */ /* 0x000fc6000fffe0ff */
[----:B------:R-:W0:Y:S01]  /*09a0*/  I2F.RP R12, R7 ;  /* 0x00000007000c7306 */ /* 0x000e220000209400 */
[----:B------:R-:W-:-:S07]  /*09b0*/  UISETP.NE.AND UP0, UPT, UR6, URZ, UPT ;  /* 0x000000ff0600728c */ /* 0x000fce000bf05270 */
[----:B0-----:R-:W0:Y:S01]  /*09c0*/  MUFU.RCP R12, R12 ;  /* 0x0000000c000c7308 */ /* 0x001e220000001000 */
[----:B-1----:R-:W-:Y:S02]  /*09d0*/  IABS R6, R9 ;  /* 0x0000000900067213 */ /* 0x002fe40000000000 */
[----:B------:R-:W-:-:S03]  /*09e0*/  LOP3.LUT R9, R9, R4, RZ, 0x3c, !PT ;  /* 0x0000000409097212 */ /* 0x000fc600078e3cff */
[----:B------:R-:W-:Y:S01]  /*09f0*/  IMAD.HI.U32 R5, R5, R6, RZ ;  /* 0x0000000605057227 */ /* 0x000fe200078e00ff */
[----:B------:R-:W-:-:S03]  /*0a00*/  ISETP.GE.AND P3, PT, R9, RZ, PT ;  /* 0x000000ff0900720c */ /* 0x000fc60003f66270 */
[----:B0-----:R-:W-:Y:S01]  /*0a10*/  VIADD R9, R12, 0xffffffe ;  /* 0x0ffffffe0c097836 */ /* 0x001fe20000000000 */
[----:B------:R-:W-:-:S05]  /*0a20*/  IADD3 R8, PT, PT, -R5, RZ, RZ ;  /* 0x000000ff05087210 */ /* 0x000fca0007ffe1ff */
[----:B------:R-:W-:Y:S01]  /*0a30*/  IMAD R6, R7, R8, R6 ;  /* 0x0000000807067224 */ /* 0x000fe200078e0206 */
[----:B------:R-:W0:Y:S04]  /*0a40*/  F2I.FTZ.U32.TRUNC.NTZ R9, R9 ;  /* 0x0000000900097305 */ /* 0x000e28000021f000 */
[----:B------:R-:W-:-:S13]  /*0a50*/  ISETP.GT.U32.AND P2, PT, R3, R6, PT ;  /* 0x000000060300720c */ /* 0x000fda0003f44070 */
[----:B------:R-:W-:Y:S02]  /*0a60*/  @!P2 IMAD.IADD R6, R6, 0x1, -R7 ;  /* 0x000000010606a824 */ /* 0x000fe400078e0a07 */
[----:B------:R-:W-:-:S03]  /*0a70*/  @!P2 VIADD R5, R5, 0x1 ;  /* 0x000000010505a836 */ /* 0x000fc60000000000 */
[----:B------:R-:W-:Y:S02]  /*0a80*/  ISETP.GE.U32.AND P1, PT, R6, R3, PT ;  /* 0x000000030600720c */ /* 0x000fe40003f26070 */
[----:B------:R-:W-:-:S11]  /*0a90*/  LOP3.LUT R6, RZ, R4, RZ, 0x33, !PT ;  /* 0x00000004ff067212 */ /* 0x000fd600078e33ff */
[----:B------:R-:W-:Y:S01]  /*0aa0*/  @P1 VIADD R5, R5, 0x1 ;  /* 0x0000000105051836 */ /* 0x000fe20000000000 */
[----:B------:R-:W-:-:S03]  /*0ab0*/  ISETP.NE.AND P1, PT, R4, RZ, PT ;  /* 0x000000ff0400720c */ /* 0x000fc60003f25270 */
[----:B------:R-:W-:-:S05]  /*0ac0*/  @!P3 IMAD.MOV R5, RZ, RZ, -R5 ;  /* 0x000000ffff05b224 */ /* 0x000fca00078e0a05 */
[----:B------:R-:W-:-:S05]  /*0ad0*/  SEL R3, R6, R5, !P1 ;  /* 0x0000000506037207 */ /* 0x000fca0004800000 */
[----:B------:R-:W-:-:S05]  /*0ae0*/  IMAD.HI R5, R3, 0x66666667, RZ ;  /* 0x6666666703057827 */ /* 0x000fca00078e02ff */
[----:B------:R-:W-:-:S04]  /*0af0*/  SHF.R.U32.HI R8, RZ, 0x1f, R5 ;  /* 0x0000001fff087819 */ /* 0x000fc80000011605 */
[----:B------:R-:W-:-:S05]  /*0b00*/  LEA.HI R8, R5, R8, RZ, 0x1e ;  /* 0x0000000805087211 */ /* 0x000fca00078ff0ff */
[----:B------:R-:W-:-:S05]  /*0b10*/  IMAD R8, R8, -0xa, R3 ;  /* 0xfffffff608087824 */ /* 0x000fca00078e0203 */
[----:B------:R-:W-:Y:S01]  /*0b20*/  LEA R3, R8, UR5, 0x2 ;  /* 0x0000000508037c11 */ /* 0x000fe2000f8e10ff */
[----:B0-----:R-:W-:-:S04]  /*0b30*/  IMAD.MOV R8, RZ, RZ, -R9 ;  /* 0x000000ffff087224 */ /* 0x001fc800078e0a09 */
[----:B------:R-:W0:Y:S02]  /*0b40*/  LDS R5, [R3] ;  /* 0x0000000003057984 */ /* 0x000e240000000800 */
[----:B0-----:R-:W-:Y:S02]  /*0b50*/  VIADD R10, R5, 0x1 ;  /* 0x00000001050a7836 */ /* 0x001fe40000000000 */
[----:B------:R-:W-:Y:S02]  /*0b60*/  IMAD R5, R8, R7, RZ ;  /* 0x0000000708057224 */ /* 0x000fe400078e02ff */
[----:B------:R-:W-:Y:S01]  /*0b70*/  IMAD.MOV.U32 R8, RZ, RZ, RZ ;  /* 0x000000ffff087224 */ /* 0x000fe200078e00ff */
[----:B------:R0:W-:Y:S03]  /*0b80*/  STS [R3], R10 ;  /* 0x0000000a03007388 */ /* 0x0001e60000000800 */
[----:B------:R-:W-:Y:S01]  /*0b90*/  IMAD.HI.U32 R5, R9, R5, R8 ;  /* 0x0000000509057227 */ /* 0x000fe200078e0008 */
[----:B------:R-:W1:Y:S01]  /*0ba0*/  LDS R11, [UR13+-0x4] ;  /* 0xfffffc0dff0b7984 */ /* 0x000e620008000800 */
[----:B0-----:R-:W-:-:S02]  /*0bb0*/  MOV R3, R7 ;  /* 0x0000000700037202 */ /* 0x001fc40000000f00 */
[----:B-1----:R-:W-:Y:S02]  /*0bc0*/  IABS R12, R11 ;  /* 0x0000000b000c7213 */ /* 0x002fe40000000000 */
        /* <DEDUP_REMOVED lines=20> */
[----:B------:R-:W0:Y:S02]  /*0d10*/  LDS R11, [UR13] ;  /* 0x0000000dff0b7984 */ /* 0x000e240008000800 */
        /* <DEDUP_REMOVED lines=10> */
[----:B------:R-:W-:-:S05]  /*0dc0*/  @P2 VIADD R10, R10, 0x1 ;  /* 0x000000010a0a2836 */ /* 0x000fca0000000000 */
        /* <DEDUP_REMOVED lines=10> */
[----:B------:R-:W0:Y:S01]  /*0e70*/  LDS R11, [UR13+0x4] ;  /* 0x0000040dff0b7984 */ /* 0x000e220008000800 */
[----:B------:R-:W-:Y:S01]  /*0e80*/  UIADD3 UR13, UPT, UPT, UR13, 0x10, URZ ;  /* 0x000000100d0d7890 */ /* 0x000fe2000fffe0ff */
        /* <DEDUP_REMOVED lines=21> */
[----:B------:R-:W-:Y:S05]  /*0fe0*/  BRA.U UP0, `(.L_x_4) ;  /* 0xfffffff900607547 */ /* 0x000fea000b83ffff */
.L_x_3:
[----:B------:R-:W-:-:S09]  /*0ff0*/  UISETP.NE.AND UP0, UPT, UR7, URZ, UPT ;  /* 0x000000ff0700728c */ /* 0x000fd2000bf05270 */
[----:B------:R-:W-:Y:S05]  /*1000*/  BRA.U !UP0, `(.L_x_2) ;  /* 0x0000000508107547 */ /* 0x000fea000b800000 */
[----:B------:R-:W2:Y:S01]  /*1010*/  LDC R9, c[0x0][0x394] ;  /* 0x0000e500ff097b82 */ /* 0x000ea20000000800 */
[----:B------:R-:W-:Y:S02]  /*1020*/  ULEA UR4, UR4, UR8, 0x2 ;  /* 0x0000000804047291 */ /* 0x000fe4000f8e10ff */
[----:B------:R-:W-:-:S04]  /*1030*/  UIADD3 UR7, UPT, UPT, -UR7, 0x1, URZ ;  /* 0x0000000107077890 */ /* 0x000fc8000fffe1ff */
[----:B------:R-:W-:-:S03]  /*1040*/  UISETP.NE.AND UP0, UPT, UR7, URZ, UPT ;  /* 0x000000ff0700728c */ /* 0x000fc6000bf05270 */
[----:B-1----:R-:W1:Y:S01]  /*1050*/  LDS R6, [UR4] ;  /* 0x00000004ff067984 */ /* 0x002e620008000800 */
[----:B--2---:R-:W-:-:S04]  /*1060*/  IABS R3, R9 ;  /* 0x0000000900037213 */ /* 0x004fc80000000000 */
[----:B0-----:R-:W0:Y:S08]  /*1070*/  I2F.RP R7, R3 ;  /* 0x0000000300077306 */ /* 0x001e300000209400 */
[----:B0-----:R-:W0:Y:S01]  /*1080*/  MUFU.RCP R7, R7 ;  /* 0x0000000700077308 */ /* 0x001e220000001000 */
[----:B-1----:R-:W-:Y:S02]  /*1090*/  IABS R8, R6 ;  /* 0x0000000600087213 */ /* 0x002fe40000000000 */
[----:B------:R-:W-:-:S04]  /*10a0*/  LOP3.LUT R6, R6, R9, RZ, 0x3c, !PT ;  /* 0x0000000906067212 */ /* 0x000fc800078e3cff */
[----:B------:R-:W-:Y:S01]  /*10b0*/  ISETP.GE.AND P3, PT, R6, RZ, PT ;  /* 0x000000ff0600720c */ /* 0x000fe20003f66270 */
[----:B0-----:R-:W-:-:S04]  /*10c0*/  VIADD R10, R7, 0xffffffe ;  /* 0x0ffffffe070a7836 */ /* 0x001fc80000000000 */
[----:B------:R-:W0:Y:S02]  /*10d0*/  F2I.FTZ.U32.TRUNC.NTZ R5, R10 ;  /* 0x0000000a00057305 */ /* 0x000e24000021f000 */
[----:B0-----:R-:W-:-:S04]  /*10e0*/  IMAD.MOV R4, RZ, RZ, -R5 ;  /* 0x000000ffff047224 */ /* 0x001fc800078e0a05 */
[----:B------:R-:W-:Y:S02]  /*10f0*/  IMAD R11, R4, R3, RZ ;  /* 0x00000003040b7224 */ /* 0x000fe400078e02ff */
[----:B------:R-:W-:-:S05]  /*1100*/  HFMA2 R4, -RZ, RZ, 0, 0 ;  /* 0x00000000ff047431 */ /* 0x000fca00000001ff */
[----:B------:R-:W-:-:S06]  /*1110*/  IMAD.HI.U32 R4, R5, R11, R4 ;  /* 0x0000000b05047227 */ /* 0x000fcc00078e0004 */
        /* <DEDUP_REMOVED lines=8> */
[----:B------:R-:W-:-:S03]  /*11a0*/  ISETP.NE.AND P1, PT, R9, RZ, PT ;  /* 0x000000ff0900720c */ /* 0x000fc60003f25270 */
[----:B------:R-:W-:Y:S01]  /*11b0*/  IMAD.MOV.U32 R6, RZ, RZ, R5 ;  /* 0x000000ffff067224 */ /* 0x000fe200078e0005 */
[----:B------:R-:W-:-:S03]  /*11c0*/  LOP3.LUT R5, RZ, R9, RZ, 0x33, !PT ;  /* 0x00000009ff057212 */ /* 0x000fc600078e33ff */
        /* <DEDUP_REMOVED lines=11> */
[----:B------:R-:W0:Y:S01]  /*1280*/  LDC R11, c[0x0][0x394] ;  /* 0x0000e500ff0b7b82 */ /* 0x000e220000000800 */
[----:B------:R-:W-:-:S12]  /*1290*/  UIADD3 UR4, UPT, UPT, UR4, 0x4, URZ ;  /* 0x0000000404047890 */ /* 0x000fd8000fffe0ff */
.L_x_5:
[----:B--23--:R-:W1:Y:S01]  /*12a0*/  LDS R6, [UR4] ;  /* 0x00000004ff067984 */ /* 0x00ce620008000800 */
[-C--:B0-----:R-:W-:Y:S01]  /*12b0*/  IABS R13, R11.reuse ;  /* 0x0000000b000d7213 */ /* 0x081fe20000000000 */
[----:B------:R-:W-:Y:S02]  /*12c0*/  UIADD3 UR7, UPT, UPT, UR7, 0x1, URZ ;  /* 0x0000000107077890 */ /* 0x000fe4000fffe0ff */
[----:B------:R-:W-:Y:S02]  /*12d0*/  UIADD3 UR4, UPT, UPT, UR4, 0x4, URZ ;  /* 0x0000000404047890 */ /* 0x000fe4000fffe0ff */
[----:B------:R-:W-:Y:S01]  /*12e0*/  UISETP.NE.AND UP0, UPT, UR7, URZ, UPT ;  /* 0x000000ff0700728c */ /* 0x000fe2000bf05270 */
[----:B-1----:R-:W-:Y:S02]  /*12f0*/  IABS R9, R6 ;  /* 0x0000000600097213 */ /* 0x002fe40000000000 */
[----:B------:R-:W-:-:S03]  /*1300*/  LOP3.LUT R6, R6, R11, RZ, 0x3c, !PT ;  /* 0x0000000b06067212 */ /* 0x000fc600078e3cff */
[----:B------:R-:W-:Y:S01]  /*1310*/  IMAD.HI.U32 R7, R4, R9, RZ ;  /* 0x0000000904077227 */ /* 0x000fe200078e00ff */
[----:B------:R-:W-:-:S03]  /*1320*/  ISETP.GE.AND P4, PT, R6, RZ, PT ;  /* 0x000000ff0600720c */ /* 0x000fc60003f86270 */
[----:B------:R-:W-:-:S04]  /*1330*/  IMAD.MOV R8, RZ, RZ, -R7 ;  /* 0x000000ffff087224 */ /* 0x000fc800078e0a07 */
[----:B------:R-:W-:-:S05]  /*1340*/  IMAD R8, R13, R8, R9 ;  /* 0x000000080d087224 */ /* 0x000fca00078e0209 */
[----:B------:R-:W-:-:S13]  /*1350*/  ISETP.GT.U32.AND P3, PT, R3, R8, PT ;  /* 0x000000080300720c */ /* 0x000fda0003f64070 */
[----:B------:R-:W-:Y:S01]  /*1360*/  @!P3 IADD3 R8, PT, PT, R8, -R13, RZ ;  /* 0x8000000d0808b210 */ /* 0x000fe20007ffe0ff */
        /* <DEDUP_REMOVED lines=14> */
.L_x_2:
[----:B------:R-:W4:Y:S01]  /*1450*/  S2UR UR6, SR_CgaCtaId ;  /* 0x00000000000679c3 */ /* 0x000f220000008800 */
[----:B------:R-:W-:Y:S02]  /*1460*/  UMOV UR4, 0x400 ;  /* 0x0000040000047882 */ /* 0x000fe40000000000 */
[----:B----4-:R-:W-:-:S09]  /*1470*/  ULEA UR4, UR6, UR4, 0x18 ;  /* 0x0000000406047291 */ /* 0x010fd2000f8ec0ff */
[----:B0-----:R-:W0:Y:S04]  /*1480*/  LDS.64 R4, [UR4+0x1000] ;  /* 0x00100004ff047984 */ /* 0x001e280008000a00 */
[----:B------:R-:W4:Y:S04]  /*1490*/  LDS R3, [UR4+0x1008] ;  /* 0x00100804ff037984 */ /* 0x000f280008000800 */
[----:B------:R-:W5:Y:S04]  /*14a0*/  LDS R8, [UR4+0x100c] ;  /* 0x00100c04ff087984 */ /* 0x000f680008000800 */
[----:B-123--:R-:W1:Y:S04]  /*14b0*/  LDS R6, [UR4+0x1010] ;  /* 0x00101004ff067984 */ /* 0x00ee680008000800 */
[----:B------:R-:W2:Y:S04]  /*14c0*/  LDS R7, [UR4+0x1014] ;  /* 0x00101404ff077984 */ /* 0x000ea80008000800 */
[----:B------:R-:W3:Y:S04]  /*14d0*/  LDS R12, [UR4+0x1018] ;  /* 0x00101804ff0c7984 */ /* 0x000ee80008000800 */
[----:B------:R-:W3:Y:S04]  /*14e0*/  LDS R9, [UR4+0x101c] ;  /* 0x00101c04ff097984 */ /* 0x000ee80008000800 */
[----:B------:R-:W3:Y:S04]  /*14f0*/  LDS R10, [UR4+0x1020] ;  /* 0x00102004ff0a7984 */ /* 0x000ee80008000800 */
[----:B------:R-:W3:Y:S01]  /*1500*/  LDS R11, [UR4+0x1024] ;  /* 0x00102404ff0b7984 */ /* 0x000ee20008000800 */
[----:B0-----:R-:W-:-:S04]  /*1510*/  IMAD.IADD R4, R4, 0x1, R5 ;  /* 0x0000000104047824 */ /* 0x001fc800078e0205 */
[----:B----4-:R-:W-:Y:S01]  /*1520*/  IMAD.IADD R3, R4, 0x1, R3 ;  /* 0x0000000104037824 */ /* 0x010fe200078e0203 */
[----:B------:R0:W-:Y:S03]  /*1530*/  STS [UR4+0x1004], R4 ;  /* 0x00100404ff007988 */ /* 0x0001e60008000804 */
[----:B-----5:R-:W-:Y:S01]  /*1540*/  IMAD.IADD R5, R3, 0x1, R8 ;  /* 0x0000000103057824 */ /* 0x020fe200078e0208 */
[----:B------:R0:W-:Y:S03]  /*1550*/  STS [UR4+0x1008], R3 ;  /* 0x00100803ff007988 */ /* 0x0001e60008000804 */
[----:B-1----:R-:W-:Y:S01]  /*1560*/  IMAD.IADD R6, R5, 0x1, R6 ;  /* 0x0000000105067824 */ /* 0x002fe200078e0206 */
[----:B------:R0:W-:Y:S04]  /*1570*/  STS [UR4+0x100c], R5 ;  /* 0x00100c05ff007988 */ /* 0x0001e80008000804 */
[----:B--2---:R-:W-:Y:S01]  /*1580*/  IADD3 R7, PT, PT, R6, R7, RZ ;  /* 0x0000000706077210 */ /* 0x004fe20007ffe0ff */
[----:B------:R0:W-:Y:S04]  /*1590*/  STS [UR4+0x1010], R6 ;  /* 0x00101006ff007988 */ /* 0x0001e80008000804 */
[----:B---3--:R-:W-:Y:S01]  /*15a0*/  IMAD.IADD R8, R7, 0x1, R12 ;  /* 0x0000000107087824 */ /* 0x008fe200078e020c */
[----:B------:R0:W-:Y:S03]  /*15b0*/  STS [UR4+0x1014], R7 ;  /* 0x00101407ff007988 */ /* 0x0001e60008000804 */
[----:B------:R-:W-:Y:S01]  /*15c0*/  IMAD.IADD R9, R8, 0x1, R9 ;  /* 0x0000000108097824 */ /* 0x000fe200078e0209 */
[----:B------:R0:W-:Y:S03]  /*15d0*/  STS [UR4+0x1018], R8 ;  /* 0x00101808ff007988 */ /* 0x0001e60008000804 */
[----:B------:R-:W-:Y:S01]  /*15e0*/  IMAD.IADD R10, R9, 0x1, R10 ;  /* 0x00000001090a7824 */ /* 0x000fe200078e020a */
[----:B------:R0:W-:Y:S03]  /*15f0*/  STS [UR4+0x101c], R9 ;  /* 0x00101c09ff007988 */ /* 0x0001e60008000804 */
[----:B------:R-:W-:Y:S01]  /*1600*/  IMAD.IADD R11, R10, 0x1, R11 ;  /* 0x000000010a0b7824 */ /* 0x000fe200078e020b */
[----:B------:R0:W-:Y:S04]  /*1610*/  STS [UR4+0x1020], R10 ;  /* 0x0010200aff007988 */ /* 0x0001e80008000804 */
[----:B------:R0:W-:Y:S02]  /*1620*/  STS [UR4+0x1024], R11 ;  /* 0x0010240bff007988 */ /* 0x0001e40008000804 */
.L_x_1:
[----:B------:R-:W-:Y:S05]  /*1630*/  BSYNC.RECONVERGENT B0 ;  /* 0x0000000000007941 */ /* 0x000fea0003800200 */
.L_x_0:
[----:B0-----:R-:W0:Y:S01]  /*1640*/  LDC.64 R4, c[0x0][0x388] ;  /* 0x0000e200ff047b82 */ /* 0x001e220000000a00 */
[----:B------:R-:W1:Y:S01]  /*1650*/  LDCU UR5, c[0x0][0x370] ;  /* 0x00006e00ff0577ac */ /* 0x000e620008000800 */
[----:B------:R-:W-:Y:S01]  /*1660*/  UMOV UR4, URZ ;  /* 0x000000ff00047c82 */ /* 0x000fe20008000000 */
[----:B0-----:R-:W-:-:S05]  /*1670*/  IMAD.WIDE.U32 R4, R0, 0x4, R4 ;  /* 0x0000000400047825 */ /* 0x001fca00078e0004 */
[----:B-1----:R-:W-:Y:S06]  /*1680*/  BAR.SYNC.DEFER_BLOCKING 0x0 ;  /* 0x0000000000007b1d */ /* 0x002fec0000010000 */
.L_x_10:
[----:B------:R-:W-:Y:S01]  /*1690*/  UISETP.NE.AND UP0, UPT, UR12, UR4, UPT ;  /* 0x000000040c00728c */ /* 0x000fe2000bf05270 */
[----:B------:R-:W-:Y:S01]  /*16a0*/  BSSY.RECONVERGENT B0, `(.L_x_6) ;  /* 0x0000017000007945 */ /* 0x000fe20003800200 */
[----:B------:R-:W-:-:S04]  /*16b0*/  UIADD3 UR4, UPT, UPT, UR4, 0x1, URZ ;  /* 0x0000000104047890 */ /* 0x000fc8000fffe0ff */
[----:B------:R-:W-:-:S03]  /*16c0*/  UISETP.NE.AND UP1, UPT, UR4, UR5, UPT ;  /* 0x000000050400728c */ /* 0x000fc6000bf25270 */
[----:B0-----:R-:W-:Y:S08]  /*16d0*/  BRA.U UP0, `(.L_x_7) ;  /* 0x0000000100187547 */ /* 0x001ff0000b800000 */
[----:B------:R-:W-:Y:S05]  /*16e0*/  @!P0 BRA `(.L_x_8) ;  /* 0x0000000000488947 */ /* 0x000fea0003800000 */
[----:B------:R-:W2:Y:S04]  /*16f0*/  LDG.E R3, desc[UR10][R4.64] ;  /* 0x0000000a04037981 */ /* 0x000ea8000c1e1900 */
[----:B------:R-:W2:Y:S02]  /*1700*/  LDS R0, [R2] ;  /* 0x0000000002007984 */ /* 0x000ea40000000800 */
[----:B--2---:R-:W-:-:S05]  /*1710*/  IMAD.IADD R3, R0, 0x1, R3 ;  /* 0x0000000100037824 */ /* 0x004fca00078e0203 */
[----:B------:R0:W-:Y:S01]  /*1720*/  STG.E desc[UR10][R4.64], R3 ;  /* 0x0000000304007986 */ /* 0x0001e2000c10190a */
[----:B------:R-:W-:Y:S05]  /*1730*/  BRA `(.L_x_8) ;  /* 0x0000000000347947 */ /* 0x000fea0003800000 */
.L_x_7:
[----:B------:R-:W-:-:S07]  /*1740*/  CS2R R6, SR_CLOCKLO ;  /* 0x0000000000067805 */ /* 0x000fce0000015000 */
.L_x_9:
[----:B------:R-:W-:-:S06]  /*1750*/  CS2R R8, SR_CLOCKLO ;  /* 0x0000000000087805 */ /* 0x000fcc0000015000 */
[----:B------:R-:W-:Y:S02]  /*1760*/  ISETP.GT.U32.AND P1, PT, R8, R6, PT ;  /* 0x000000060800720c */ /* 0x000fe40003f24070 */
[----:B------:R-:W-:Y:S02]  /*1770*/  IADD3 R3, P2, PT, -R6, R8, RZ ;  /* 0x0000000806037210 */ /* 0x000fe40007f5e1ff */
[----:B------:R-:W-:Y:S02]  /*1780*/  ISETP.GT.AND.EX P1, PT, R9, R7, PT, P1 ;  /* 0x000000070900720c */ /* 0x000fe40003f24310 */
[----:B------:R-:W-:Y:S01]  /*1790*/  IADD3 R0, P3, PT, R3, -0x1, RZ ;  /* 0xffffffff03007810 */ /* 0x000fe20007f7e0ff */
[----:B------:R-:W-:-:S03]  /*17a0*/  IMAD.X R8, R9, 0x1, ~R7, P2 ;  /* 0x0000000109087824 */ /* 0x000fc600010e0e07 */
[----:B------:R-:W-:Y:S01]  /*17b0*/  SEL R0, R3, R0, P1 ;  /* 0x0000000003007207 */ /* 0x000fe20000800000 */
[----:B------:R-:W-:-:S03]  /*17c0*/  IMAD.X R3, RZ, RZ, R8, P3 ;  /* 0x000000ffff037224 */ /* 0x000fc600018e0608 */
[----:B------:R-:W-:Y:S02]  /*17d0*/  ISETP.GE.U32.AND P2, PT, R0, 0xf4240, PT ;  /* 0x000f42400000780c */ /* 0x000fe40003f46070 */
[----:B------:R-:W-:-:S04]  /*17e0*/  SEL R0, R8, R3, P1 ;  /* 0x0000000308007207 */ /* 0x000fc80000800000 */
[----:B------:R-:W-:-:S13]  /*17f0*/  ISETP.GE.AND.EX P1, PT, R0, RZ, PT, P2 ;  /* 0x000000ff0000720c */ /* 0x000fda0003f26320 */
[----:B------:R-:W-:Y:S05]  /*1800*/  @!P1 BRA `(.L_x_9) ;  /* 0xfffffffc00d09947 */ /* 0x000fea000383ffff */
.L_x_8:
[----:B------:R-:W-:Y:S05]  /*1810*/  BSYNC.RECONVERGENT B0 ;  /* 0x0000000000007941 */ /* 0x000fea0003800200 */
.L_x_6:
[----:B------:R-:W-:Y:S06]  /*1820*/  BAR.SYNC.DEFER_BLOCKING 0x0 ;  /* 0x0000000000007b1d */ /* 0x000fec0000010000 */
[----:B------:R-:W-:Y:S05]  /*1830*/  BRA.U UP1, `(.L_x_10) ;  /* 0xfffffffd01947547 */ /* 0x000fea000b83ffff */
[----:B------:R-:W-:Y:S05]  /*1840*/  EXIT ;  /* 0x000000000000794d */ /* 0x000fea0003800000 */
.L_x_11:
[----:B------:R-:W-:-:S00]  /*1850*/  BRA `(.L_x_11) ;  /* 0xfffffffc00fc7947 */ /* 0x000fc0000383ffff */
[----:B------:R-:W-:-:S00]  /*1860*/  NOP ;  /* 0x0000000000007918 */ /* 0x000fc00000000000 */
        /* <DEDUP_REMOVED lines=9> */
.L_x_12:


//--------------------- .nv.shared._Z17radix_sort_kernelPKiPiiii --------------------------
	.section	.nv.shared._Z17radix_sort_kernelPKiPiiii,"aw",@nobits
	.sectionflags	@""
	.align	4
.nv.shared._Z17radix_sort_kernelPKiPiiii:
	.zero		5160


//--------------------- .nv.shared.reserved.0     --------------------------
	.section	.nv.shared.reserved.0,"aw",@nobits
	.weak		__nv_reservedSMEM_offset_0_alias
	.size		__nv_reservedSMEM_offset_0_alias, 0, 64
	.other		__nv_reservedSMEM_offset_0_alias,@"STO_CUDA_RESERVED_SHARED STV_DEFAULT"
__nv_reservedSMEM_offset_0_alias:
	.zero		0
	.zero		64


//--------------------- .nv.constant0._Z17radix_sort_kernelPKiPiiii --------------------------
	.section	.nv.constant0._Z17radix_sort_kernelPKiPiiii,"a",@progbits
	.sectionflags	@""
	.align	4
.nv.constant0._Z17radix_sort_kernelPKiPiiii:
	.zero		924


//--------------------- SYMBOLS --------------------------

	.type		.nv.reservedSmem.offset0,@object
	.size		.nv.reservedSmem.offset0,0x4
	.type		.nv.reservedSmem.cap,@object
	.size		.nv.reservedSmem.cap,0x4
